//
// Generated by NVIDIA NVVM Compiler
//
// Compiler Build ID: CL-36424714
// Cuda compilation tools, release 13.0, V13.0.88
// Based on NVVM 20.0.0
//

.version 9.0
.target sm_100
.address_size 64

	// .globl	_Z6kernelPfS_i
// _ZZ13kernel_sharedPfS_iE4buff has been demoted
// _ZZ16kernel_shared_1dPfS_iE4buff has been demoted

.visible .entry _Z6kernelPfS_i(
	.param .u64 .ptr .align 1 _Z6kernelPfS_i_param_0,
	.param .u64 .ptr .align 1 _Z6kernelPfS_i_param_1,
	.param .u32 _Z6kernelPfS_i_param_2
)
{
	.reg .pred 	%p<2>;
	.reg .b32 	%r<15>;
	.reg .b32 	%f<2>;
	.reg .b64 	%rd<9>;

	ld.param.u64 	%rd1, [_Z6kernelPfS_i_param_0];
	ld.param.u64 	%rd2, [_Z6kernelPfS_i_param_1];
	ld.param.u32 	%r4, [_Z6kernelPfS_i_param_2];
	mov.u32 	%r5, %ctaid.x;
	mov.u32 	%r6, %ntid.x;
	mov.u32 	%r7, %tid.x;
	mad.lo.s32 	%r1, %r5, %r6, %r7;
	mov.u32 	%r8, %ctaid.y;
	mov.u32 	%r9, %ntid.y;
	mov.u32 	%r10, %tid.y;
	mad.lo.s32 	%r11, %r8, %r9, %r10;
	max.s32 	%r12, %r1, %r11;
	setp.ge.s32 	%p1, %r12, %r4;
	@%p1 bra 	$L__BB0_2;
	cvta.to.global.u64 	%rd3, %rd1;
	cvta.to.global.u64 	%rd4, %rd2;
	mad.lo.s32 	%r13, %r4, %r11, %r1;
	mul.wide.s32 	%rd5, %r13, 4;
	add.s64 	%rd6, %rd3, %rd5;
	ld.global.f32 	%f1, [%rd6];
	mad.lo.s32 	%r14, %r4, %r1, %r11;
	mul.wide.s32 	%rd7, %r14, 4;
	add.s64 	%rd8, %rd4, %rd7;
	st.global.f32 	[%rd8], %f1;
$L__BB0_2:
	ret;

}
	// .globl	_Z13kernel_sharedPfS_i
.visible .entry _Z13kernel_sharedPfS_i(
	.param .u64 .ptr .align 1 _Z13kernel_sharedPfS_i_param_0,
	.param .u64 .ptr .align 1 _Z13kernel_sharedPfS_i_param_1,
	.param .u32 _Z13kernel_sharedPfS_i_param_2
)
{
	.reg .pred 	%p<3>;
	.reg .b32 	%r<29>;
	.reg .b32 	%f<3>;
	.reg .b64 	%rd<9>;
	// demoted variable
	.shared .align 4 .b8 _ZZ13kernel_sharedPfS_iE4buff[4224];
	ld.param.u64 	%rd1, [_Z13kernel_sharedPfS_i_param_0];
	ld.param.u64 	%rd2, [_Z13kernel_sharedPfS_i_param_1];
	ld.param.u32 	%r10, [_Z13kernel_sharedPfS_i_param_2];
	mov.u32 	%r11, %ctaid.x;
	mov.u32 	%r12, %ntid.x;
	mul.lo.s32 	%r1, %r11, %r12;
	mov.u32 	%r2, %tid.x;
	add.s32 	%r3, %r1, %r2;
	mov.u32 	%r13, %ctaid.y;
	mov.u32 	%r14, %ntid.y;
	mul.lo.s32 	%r4, %r13, %r14;
	mov.u32 	%r5, %tid.y;
	add.s32 	%r15, %r4, %r5;
	max.s32 	%r16, %r3, %r15;
	setp.ge.s32 	%p1, %r16, %r10;
	@%p1 bra 	$L__BB1_2;
	cvta.to.global.u64 	%rd3, %rd1;
	mad.lo.s32 	%r17, %r10, %r15, %r3;
	mul.wide.s32 	%rd4, %r17, 4;
	add.s64 	%rd5, %rd3, %rd4;
	ld.global.f32 	%f1, [%rd5];
	mov.u32 	%r18, _ZZ13kernel_sharedPfS_iE4buff;
	mad.lo.s32 	%r19, %r2, 132, %r18;
	shl.b32 	%r20, %r5, 2;
	add.s32 	%r21, %r19, %r20;
	st.shared.f32 	[%r21], %f1;
$L__BB1_2:
	bar.sync 	0;
	add.s32 	%r7, %r1, %r5;
	add.s32 	%r8, %r4, %r2;
	max.s32 	%r23, %r7, %r8;
	setp.ge.s32 	%p2, %r23, %r10;
	@%p2 bra 	$L__BB1_4;
	mov.u32 	%r24, _ZZ13kernel_sharedPfS_iE4buff;
	mad.lo.s32 	%r25, %r5, 132, %r24;
	shl.b32 	%r26, %r2, 2;
	add.s32 	%r27, %r25, %r26;
	ld.shared.f32 	%f2, [%r27];
	mad.lo.s32 	%r28, %r10, %r7, %r8;
	cvta.to.global.u64 	%rd6, %rd2;
	mul.wide.s32 	%rd7, %r28, 4;
	add.s64 	%rd8, %rd6, %rd7;
	st.global.f32 	[%rd8], %f2;
$L__BB1_4:
	ret;

}
	// .globl	_Z16kernel_shared_1dPfS_i
.visible .entry _Z16kernel_shared_1dPfS_i(
	.param .u64 .ptr .align 1 _Z16kernel_shared_1dPfS_i_param_0,
	.param .u64 .ptr .align 1 _Z16kernel_shared_1dPfS_i_param_1,
	.param .u32 _Z16kernel_shared_1dPfS_i_param_2
)
{
	.reg .pred 	%p<3>;
	.reg .b32 	%r<37>;
	.reg .b32 	%f<3>;
	.reg .b64 	%rd<9>;
	// demoted variable
	.shared .align 4 .b8 _ZZ16kernel_shared_1dPfS_iE4buff[4224];
	ld.param.u64 	%rd1, [_Z16kernel_shared_1dPfS_i_param_0];
	ld.param.u64 	%rd2, [_Z16kernel_shared_1dPfS_i_param_1];
	ld.param.u32 	%r10, [_Z16kernel_shared_1dPfS_i_param_2];
	mov.u32 	%r11, %ctaid.x;
	mov.u32 	%r12, %ntid.x;
	mul.lo.s32 	%r1, %r11, %r12;
	mov.u32 	%r2, %tid.x;
	add.s32 	%r3, %r1, %r2;
	mov.u32 	%r13, %ctaid.y;
	mov.u32 	%r14, %ntid.y;
	mul.lo.s32 	%r4, %r13, %r14;
	mov.u32 	%r5, %tid.y;
	add.s32 	%r15, %r4, %r5;
	max.s32 	%r16, %r3, %r15;
	setp.ge.s32 	%p1, %r16, %r10;
	@%p1 bra 	$L__BB2_2;
	cvta.to.global.u64 	%rd3, %rd1;
	mad.lo.s32 	%r17, %r10, %r15, %r3;
	mul.wide.s32 	%rd4, %r17, 4;
	add.s64 	%rd5, %rd3, %rd4;
	ld.global.f32 	%f1, [%rd5];
	shl.b32 	%r18, %r2, 5;
	shr.u32 	%r19, %r5, 5;
	add.s32 	%r20, %r2, %r5;
	add.s32 	%r21, %r20, %r18;
	add.s32 	%r22, %r21, %r19;
	shl.b32 	%r23, %r22, 2;
	mov.u32 	%r24, _ZZ16kernel_shared_1dPfS_iE4buff;
	add.s32 	%r25, %r24, %r23;
	st.shared.f32 	[%r25], %f1;
$L__BB2_2:
	bar.sync 	0;
	add.s32 	%r7, %r1, %r5;
	add.s32 	%r8, %r4, %r2;
	max.s32 	%r27, %r7, %r8;
	setp.ge.s32 	%p2, %r27, %r10;
	@%p2 bra 	$L__BB2_4;
	shl.b32 	%r28, %r5, 5;
	shr.u32 	%r29, %r2, 5;
	add.s32 	%r30, %r5, %r2;
	add.s32 	%r31, %r30, %r28;
	add.s32 	%r32, %r31, %r29;
	shl.b32 	%r33, %r32, 2;
	mov.u32 	%r34, _ZZ16kernel_shared_1dPfS_iE4buff;
	add.s32 	%r35, %r34, %r33;
	ld.shared.f32 	%f2, [%r35];
	mad.lo.s32 	%r36, %r10, %r7, %r8;
	cvta.to.global.u64 	%rd6, %rd2;
	mul.wide.s32 	%rd7, %r36, 4;
	add.s64 	%rd8, %rd6, %rd7;
	st.global.f32 	[%rd8], %f2;
$L__BB2_4:
	ret;

}


// ===== COMPILED SASS (sm_100) =====

	.target	sm_100

	.elftype	@"ET_EXEC"


//--------------------- .note.nv.tkinfo           --------------------------
	.section	.note.nv.tkinfo,"",@"SHT_NOTE"
	.sectionflags	@"SHF_NOTE_NV_TKINFO"
	.tkinfo
        /*0018*/ 	.word	0x00000002
        /*0030*/ 	.string	""
        /*0030*/ 	.string	"ptxas"
        /*0030*/ 	.string	"Cuda compilation tools, release 13.0, V13.0.88"
        /*0030*/ 	.string	"Build cuda_13.0.r13.0/compiler.36424714_0"
        /*0030*/ 	.string	"-arch sm_100 -m 64 "



//--------------------- .note.nv.cuinfo           --------------------------
	.section	.note.nv.cuinfo,"",@"SHT_NOTE"
	.sectionflags	@"SHF_NOTE_NV_CUINFO"
        /*0018*/ 	.short	0x0002
        /*001a*/ 	.short	0x0064
        /*001c*/ 	.short	0x0082
	.zero		2


//--------------------- .nv.info                  --------------------------
	.section	.nv.info,"",@"SHT_CUDA_INFO"
	.align	4


	//----- nvinfo : EIATTR_REGCOUNT
	.align		4
        /*0000*/ 	.byte	0x04, 0x2f
        /*0002*/ 	.short	(.L_1 - .L_0)
	.align		4
.L_0:
        /*0004*/ 	.word	index@(_Z6kernelPfS_i)
        /*0008*/ 	.word	0x0000000a


	//----- nvinfo : EIATTR_FRAME_SIZE
	.align		4
.L_1:
        /*000c*/ 	.byte	0x04, 0x11
        /*000e*/ 	.short	(.L_3 - .L_2)
	.align		4
.L_2:
        /*0010*/ 	.word	index@(_Z6kernelPfS_i)
        /*0014*/ 	.word	0x00000000


	//----- nvinfo : EIATTR_REGCOUNT
	.align		4
.L_3:
        /*0018*/ 	.byte	0x04, 0x2f
        /*001a*/ 	.short	(.L_5 - .L_4)
	.align		4
.L_4:
        /*001c*/ 	.word	index@(_Z13kernel_sharedPfS_i)
        /*0020*/ 	.word	0x0000000e


	//----- nvinfo : EIATTR_FRAME_SIZE
	.align		4
.L_5:
        /*0024*/ 	.byte	0x04, 0x11
        /*0026*/ 	.short	(.L_7 - .L_6)
	.align		4
.L_6:
        /*0028*/ 	.word	index@(_Z13kernel_sharedPfS_i)
        /*002c*/ 	.word	0x00000000


	//----- nvinfo : EIATTR_REGCOUNT
	.align		4
.L_7:
        /*0030*/ 	.byte	0x04, 0x2f
        /*0032*/ 	.short	(.L_9 - .L_8)
	.align		4
.L_8:
        /*0034*/ 	.word	index@(_Z16kernel_shared_1dPfS_i)
        /*0038*/ 	.word	0x0000000d


	//----- nvinfo : EIATTR_FRAME_SIZE
	.align		4
.L_9:
        /*003c*/ 	.byte	0x04, 0x11
        /*003e*/ 	.short	(.L_11 - .L_10)
	.align		4
.L_10:
        /*0040*/ 	.word	index@(_Z16kernel_shared_1dPfS_i)
        /*0044*/ 	.word	0x00000000


	//----- nvinfo : EIATTR_MIN_STACK_SIZE
	.align		4
.L_11:
        /*0048*/ 	.byte	0x04, 0x12
        /*004a*/ 	.short	(.L_13 - .L_12)
	.align		4
.L_12:
        /*004c*/ 	.word	index@(_Z16kernel_shared_1dPfS_i)
        /*0050*/ 	.word	0x00000000


	//----- nvinfo : EIATTR_MIN_STACK_SIZE
	.align		4
.L_13:
        /*0054*/ 	.byte	0x04, 0x12
        /*0056*/ 	.short	(.L_15 - .L_14)
	.align		4
.L_14:
        /*0058*/ 	.word	index@(_Z13kernel_sharedPfS_i)
        /*005c*/ 	.word	0x00000000


	//----- nvinfo : EIATTR_MIN_STACK_SIZE
	.align		4
.L_15:
        /*0060*/ 	.byte	0x04, 0x12
        /*0062*/ 	.short	(.L_17 - .L_16)
	.align		4
.L_16:
        /*0064*/ 	.word	index@(_Z6kernelPfS_i)
        /*0068*/ 	.word	0x00000000
.L_17:


//--------------------- .nv.compat                --------------------------
	.section	.nv.compat,"",@"SHT_CUDA_COMPAT_INFO"
	.align	4
        /*0000*/ 	.byte	0x02, 0x09, 0x00, 0x00, 0x02, 0x02, 0x01, 0x00, 0x02, 0x05, 0x05, 0x00, 0x03, 0x07, 0x01, 0x01
        /*0010*/ 	.byte	0x02, 0x03, 0x00, 0x00, 0x02, 0x06, 0x01, 0x00, 0x04, 0x0b, 0x08, 0x00, 0x09, 0x00, 0x00, 0x00
        /*0020*/ 	.byte	0x00, 0x00, 0x00, 0x00


//--------------------- .nv.info._Z16kernel_shared_1dPfS_i --------------------------
	.section	.nv.info._Z16kernel_shared_1dPfS_i,"",@"SHT_CUDA_INFO"
	.sectionflags	@""
	.align	4


	//----- nvinfo : EIATTR_CUDA_API_VERSION
	.align		4
        /*0000*/ 	.byte	0x04, 0x37
        /*0002*/ 	.short	(.L_19 - .L_18)
.L_18:
        /*0004*/ 	.word	0x00000082


	//----- nvinfo : EIATTR_KPARAM_INFO
	.align		4
.L_19:
        /*0008*/ 	.byte	0x04, 0x17
        /*000a*/ 	.short	(.L_21 - .L_20)
.L_20:
        /*000c*/ 	.word	0x00000000
        /*0010*/ 	.short	0x0002
        /*0012*/ 	.short	0x0010
        /*0014*/ 	.byte	0x00, 0xf0, 0x11, 0x00


	//----- nvinfo : EIATTR_KPARAM_INFO
	.align		4
.L_21:
        /*0018*/ 	.byte	0x04, 0x17
        /*001a*/ 	.short	(.L_23 - .L_22)
.L_22:
        /*001c*/ 	.word	0x00000000
        /*0020*/ 	.short	0x0001
        /*0022*/ 	.short	0x0008
        /*0024*/ 	.byte	0x00, 0xf5, 0x21, 0x00


	//----- nvinfo : EIATTR_KPARAM_INFO
	.align		4
.L_23:
        /*0028*/ 	.byte	0x04, 0x17
        /*002a*/ 	.short	(.L_25 - .L_24)
.L_24:
        /*002c*/ 	.word	0x00000000
        /*0030*/ 	.short	0x0000
        /*0032*/ 	.short	0x0000
        /*0034*/ 	.byte	0x00, 0xf5, 0x21, 0x00


	//----- nvinfo : EIATTR_SPARSE_MMA_MASK
	.align		4
.L_25:
        /*0038*/ 	.byte	0x03, 0x50
        /*003a*/ 	.short	0x0000


	//----- nvinfo : EIATTR_MAXREG_COUNT
	.align		4
        /*003c*/ 	.byte	0x03, 0x1b
        /*003e*/ 	.short	0x00ff


	//----- nvinfo : EIATTR_NUM_BARRIERS
	.align		4
        /*0040*/ 	.byte	0x02, 0x4c
        /*0042*/ 	.byte	0x01
	.zero		1


	//----- nvinfo : EIATTR_MERCURY_ISA_VERSION
	.align		4
        /*0044*/ 	.byte	0x03, 0x5f
        /*0046*/ 	.short	0x0101


	//----- nvinfo : EIATTR_VRC_CTA_INIT_COUNT
	.align		4
        /*0048*/ 	.byte	0x02, 0x4a
	.zero		1
	.zero		1


	//----- nvinfo : EIATTR_EXIT_INSTR_OFFSETS
	.align		4
        /*004c*/ 	.byte	0x04, 0x1c
        /*004e*/ 	.short	(.L_27 - .L_26)


	//   ....[0]....
.L_26:
        /*0050*/ 	.word	0x00000200


	//   ....[1]....
        /*0054*/ 	.word	0x000002d0


	//----- nvinfo : EIATTR_CBANK_PARAM_SIZE
	.align		4
.L_27:
        /*0058*/ 	.byte	0x03, 0x19
        /*005a*/ 	.short	0x0014


	//----- nvinfo : EIATTR_PARAM_CBANK
	.align		4
        /*005c*/ 	.byte	0x04, 0x0a
        /*005e*/ 	.short	(.L_29 - .L_28)
	.align		4
.L_28:
        /*0060*/ 	.word	index@(.nv.constant0._Z16kernel_shared_1dPfS_i)
        /*0064*/ 	.short	0x0380
        /*0066*/ 	.short	0x0014


	//----- nvinfo : EIATTR_SW_WAR
	.align		4
.L_29:
        /*0068*/ 	.byte	0x04, 0x36
        /*006a*/ 	.short	(.L_31 - .L_30)
.L_30:
        /*006c*/ 	.word	0x00000008
.L_31:


//--------------------- .nv.info._Z13kernel_sharedPfS_i --------------------------
	.section	.nv.info._Z13kernel_sharedPfS_i,"",@"SHT_CUDA_INFO"
	.sectionflags	@""
	.align	4


	//----- nvinfo : EIATTR_CUDA_API_VERSION
	.align		4
        /*0000*/ 	.byte	0x04, 0x37
        /*0002*/ 	.short	(.L_33 - .L_32)
.L_32:
        /*0004*/ 	.word	0x00000082


	//----- nvinfo : EIATTR_KPARAM_INFO
	.align		4
.L_33:
        /*0008*/ 	.byte	0x04, 0x17
        /*000a*/ 	.short	(.L_35 - .L_34)
.L_34:
        /*000c*/ 	.word	0x00000000
        /*0010*/ 	.short	0x0002
        /*0012*/ 	.short	0x0010
        /*0014*/ 	.byte	0x00, 0xf0, 0x11, 0x00


	//----- nvinfo : EIATTR_KPARAM_INFO
	.align		4
.L_35:
        /*0018*/ 	.byte	0x04, 0x17
        /*001a*/ 	.short	(.L_37 - .L_36)
.L_36:
        /*001c*/ 	.word	0x00000000
        /*0020*/ 	.short	0x0001
        /*0022*/ 	.short	0x0008
        /*0024*/ 	.byte	0x00, 0xf5, 0x21, 0x00


	//----- nvinfo : EIATTR_KPARAM_INFO
	.align		4
.L_37:
        /*0028*/ 	.byte	0x04, 0x17
        /*002a*/ 	.short	(.L_39 - .L_38)
.L_38:
        /*002c*/ 	.word	0x00000000
        /*0030*/ 	.short	0x0000
        /*0032*/ 	.short	0x0000
        /*0034*/ 	.byte	0x00, 0xf5, 0x21, 0x00


	//----- nvinfo : EIATTR_SPARSE_MMA_MASK
	.align		4
.L_39:
        /*0038*/ 	.byte	0x03, 0x50
        /*003a*/ 	.short	0x0000


	//----- nvinfo : EIATTR_MAXREG_COUNT
	.align		4
        /*003c*/ 	.byte	0x03, 0x1b
        /*003e*/ 	.short	0x00ff


	//----- nvinfo : EIATTR_NUM_BARRIERS
	.align		4
        /*0040*/ 	.byte	0x02, 0x4c
        /*0042*/ 	.byte	0x01
	.zero		1


	//----- nvinfo : EIATTR_MERCURY_ISA_VERSION
	.align		4
        /*0044*/ 	.byte	0x03, 0x5f
        /*0046*/ 	.short	0x0101


	//----- nvinfo : EIATTR_VRC_CTA_INIT_COUNT
	.align		4
        /*0048*/ 	.byte	0x02, 0x4a
	.zero		1
	.zero		1


	//----- nvinfo : EIATTR_EXIT_INSTR_OFFSETS
	.align		4
        /*004c*/ 	.byte	0x04, 0x1c
        /*004e*/ 	.short	(.L_41 - .L_40)


	//   ....[0]....
.L_40:
        /*0050*/ 	.word	0x000001e0


	//   ....[1]....
        /*0054*/ 	.word	0x00000290


	//----- nvinfo : EIATTR_CBANK_PARAM_SIZE
	.align		4
.L_41:
        /*0058*/ 	.byte	0x03, 0x19
        /*005a*/ 	.short	0x0014


	//----- nvinfo : EIATTR_PARAM_CBANK
	.align		4
        /*005c*/ 	.byte	0x04, 0x0a
        /*005e*/ 	.short	(.L_43 - .L_42)
	.align		4
.L_42:
        /*0060*/ 	.word	index@(.nv.constant0._Z13kernel_sharedPfS_i)
        /*0064*/ 	.short	0x0380
        /*0066*/ 	.short	0x0014


	//----- nvinfo : EIATTR_SW_WAR
	.align		4
.L_43:
        /*0068*/ 	.byte	0x04, 0x36
        /*006a*/ 	.short	(.L_45 - .L_44)
.L_44:
        /*006c*/ 	.word	0x00000008
.L_45:


//--------------------- .nv.info._Z6kernelPfS_i   --------------------------
	.section	.nv.info._Z6kernelPfS_i,"",@"SHT_CUDA_INFO"
	.sectionflags	@""
	.align	4


	//----- nvinfo : EIATTR_CUDA_API_VERSION
	.align		4
        /*0000*/ 	.byte	0x04, 0x37
        /*0002*/ 	.short	(.L_47 - .L_46)
.L_46:
        /*0004*/ 	.word	0x00000082


	//----- nvinfo : EIATTR_KPARAM_INFO
	.align		4
.L_47:
        /*0008*/ 	.byte	0x04, 0x17
        /*000a*/ 	.short	(.L_49 - .L_48)
.L_48:
        /*000c*/ 	.word	0x00000000
        /*0010*/ 	.short	0x0002
        /*0012*/ 	.short	0x0010
        /*0014*/ 	.byte	0x00, 0xf0, 0x11, 0x00


	//----- nvinfo : EIATTR_KPARAM_INFO
	.align		4
.L_49:
        /*0018*/ 	.byte	0x04, 0x17
        /*001a*/ 	.short	(.L_51 - .L_50)
.L_50:
        /*001c*/ 	.word	0x00000000
        /*0020*/ 	.short	0x0001
        /*0022*/ 	.short	0x0008
        /*0024*/ 	.byte	0x00, 0xf5, 0x21, 0x00


	//----- nvinfo : EIATTR_KPARAM_INFO
	.align		4
.L_51:
        /*0028*/ 	.byte	0x04, 0x17
        /*002a*/ 	.short	(.L_53 - .L_52)
.L_52:
        /*002c*/ 	.word	0x00000000
        /*0030*/ 	.short	0x0000
        /*0032*/ 	.short	0x0000
        /*0034*/ 	.byte	0x00, 0xf5, 0x21, 0x00


	//----- nvinfo : EIATTR_SPARSE_MMA_MASK
	.align		4
.L_53:
        /*0038*/ 	.byte	0x03, 0x50
        /*003a*/ 	.short	0x0000


	//----- nvinfo : EIATTR_MAXREG_COUNT
	.align		4
        /*003c*/ 	.byte	0x03, 0x1b
        /*003e*/ 	.short	0x00ff


	//----- nvinfo : EIATTR_MERCURY_ISA_VERSION
	.align		4
        /*0040*/ 	.byte	0x03, 0x5f
        /*0042*/ 	.short	0x0101


	//----- nvinfo : EIATTR_VRC_CTA_INIT_COUNT
	.align		4
        /*0044*/ 	.byte	0x02, 0x4a
	.zero		1
	.zero		1


	//----- nvinfo : EIATTR_EXIT_INSTR_OFFSETS
	.align		4
        /*0048*/ 	.byte	0x04, 0x1c
        /*004a*/ 	.short	(.L_55 - .L_54)


	//   ....[0]....
.L_54:
        /*004c*/ 	.word	0x000000c0


	//   ....[1]....
        /*0050*/ 	.word	0x00000160


	//----- nvinfo : EIATTR_CBANK_PARAM_SIZE
	.align		4
.L_55:
        /*0054*/ 	.byte	0x03, 0x19
        /*0056*/ 	.short	0x0014


	//----- nvinfo : EIATTR_PARAM_CBANK
	.align		4
        /*0058*/ 	.byte	0x04, 0x0a
        /*005a*/ 	.short	(.L_57 - .L_56)
	.align		4
.L_56:
        /*005c*/ 	.word	index@(.nv.constant0._Z6kernelPfS_i)
        /*0060*/ 	.short	0x0380
        /*0062*/ 	.short	0x0014


	//----- nvinfo : EIATTR_SW_WAR
	.align		4
.L_57:
        /*0064*/ 	.byte	0x04, 0x36
        /*0066*/ 	.short	(.L_59 - .L_58)
.L_58:
        /*0068*/ 	.word	0x00000008
.L_59:


//--------------------- .nv.callgraph             --------------------------
	.section	.nv.callgraph,"",@"SHT_CUDA_CALLGRAPH"
	.align	4
	.sectionentsize	8
	.align		4
        /*0000*/ 	.word	0x00000000
	.align		4
        /*0004*/ 	.word	0xffffffff
	.align		4
        /*0008*/ 	.word	0x00000000
	.align		4
        /*000c*/ 	.word	0xfffffffe
	.align		4
        /*0010*/ 	.word	0x00000000
	.align		4
        /*0014*/ 	.word	0xfffffffd
	.align		4
        /*0018*/ 	.word	0x00000000
	.align		4
        /*001c*/ 	.word	0xfffffffc


//--------------------- .text._Z16kernel_shared_1dPfS_i --------------------------
	.section	.text._Z16kernel_shared_1dPfS_i,"ax",@progbits
	.align	128
        .global         _Z16kernel_shared_1dPfS_i
        .type           _Z16kernel_shared_1dPfS_i,@function
        .size           _Z16kernel_shared_1dPfS_i,(.L_x_3 - _Z16kernel_shared_1dPfS_i)
        .other          _Z16kernel_shared_1dPfS_i,@"STO_CUDA_ENTRY STV_DEFAULT"
_Z16kernel_shared_1dPfS_i:
.text._Z16kernel_shared_1dPfS_i:
[----:B------:R-:W-:Y:S01]  /*0000*/  LDC R1, c[0x0][0x37c] ;  /* 0x0000df00ff017b82 */ /* 0x000fe20000000800 */
[----:B------:R-:W0:Y:S07]  /*0010*/  S2R R9, SR_TID.X ;  /* 0x0000000000097919 */ /* 0x000e2e0000002100 */
[----:B------:R-:W1:Y:S01]  /*0020*/  S2UR UR4, SR_CTAID.X ;  /* 0x00000000000479c3 */ /* 0x000e620000002500 */
[----:B------:R-:W1:Y:S01]  /*0030*/  LDCU UR5, c[0x0][0x360] ;  /* 0x00006c00ff0577ac */ /* 0x000e620008000800 */
[----:B------:R-:W2:Y:S01]  /*0040*/  S2R R10, SR_TID.Y ;  /* 0x00000000000a7919 */ /* 0x000ea20000002200 */
[----:B------:R-:W3:Y:S05]  /*0050*/  LDCU UR7, c[0x0][0x364] ;  /* 0x00006c80ff0777ac */ /* 0x000eea0008000800 */
[----:B------:R-:W3:Y:S01]  /*0060*/  S2UR UR6, SR_CTAID.Y ;  /* 0x00000000000679c3 */ /* 0x000ee20000002600 */
[----:B------:R-:W4:Y:S01]  /*0070*/  LDCU UR8, c[0x0][0x390] ;  /* 0x00007200ff0877ac */ /* 0x000f220008000800 */
[----:B-1----:R-:W-:-:S06]  /*0080*/  UIMAD UR4, UR4, UR5, URZ ;  /* 0x00000005040472a4 */ /* 0x002fcc000f8e02ff */
[----:B0-----:R-:W-:Y:S01]  /*0090*/  VIADD R0, R9, UR4 ;  /* 0x0000000409007c36 */ /* 0x001fe20008000000 */
[----:B---3--:R-:W-:Y:S01]  /*00a0*/  UIMAD UR5, UR6, UR7, URZ ;  /* 0x00000007060572a4 */ /* 0x008fe2000f8e02ff */
[----:B------:R-:W0:Y:S05]  /*00b0*/  LDCU.64 UR6, c[0x0][0x358] ;  /* 0x00006b00ff0677ac */ /* 0x000e2a0008000a00 */
[----:B--2---:R-:W-:-:S05]  /*00c0*/  VIADD R5, R10, UR5 ;  /* 0x000000050a057c36 */ /* 0x004fca0008000000 */
[----:B------:R-:W-:-:S04]  /*00d0*/  VIMNMX R2, PT, PT, R0, R5, !PT ;  /* 0x0000000500027248 */ /* 0x000fc80007fe0100 */
[----:B----4-:R-:W-:-:S13]  /*00e0*/  ISETP.GE.AND P0, PT, R2, UR8, PT ;  /* 0x0000000802007c0c */ /* 0x010fda000bf06270 */
[----:B------:R-:W1:Y:S01]  /*00f0*/  @!P0 LDC.64 R2, c[0x0][0x380] ;  /* 0x0000e000ff028b82 */ /* 0x000e620000000a00 */
[----:B------:R-:W-:-:S04]  /*0100*/  @!P0 IMAD R5, R5, UR8, R0 ;  /* 0x0000000805058c24 */ /* 0x000fc8000f8e0200 */
[----:B-1----:R-:W-:-:S06]  /*0110*/  @!P0 IMAD.WIDE R2, R5, 0x4, R2 ;  /* 0x0000000405028825 */ /* 0x002fcc00078e0202 */
[----:B0-----:R-:W2:Y:S01]  /*0120*/  @!P0 LDG.E R2, desc[UR6][R2.64] ;  /* 0x0000000602028981 */ /* 0x001ea2000c1e1900 */
[C---:B------:R-:W-:Y:S01]  /*0130*/  @!P0 IMAD.IADD R0, R9.reuse, 0x1, R10 ;  /* 0x0000000109008824 */ /* 0x040fe200078e020a */
[----:B------:R-:W-:Y:S01]  /*0140*/  @!P0 MOV R4, 0x400 ;  /* 0x0000040000048802 */ /* 0x000fe20000000f00 */
[C---:B------:R-:W-:Y:S01]  /*0150*/  VIADD R7, R9.reuse, UR5 ;  /* 0x0000000509077c36 */ /* 0x040fe20008000000 */
[----:B------:R-:W0:Y:S01]  /*0160*/  @!P0 S2R R5, SR_CgaCtaId ;  /* 0x0000000000058919 */ /* 0x000e220000008800 */
[----:B------:R-:W-:Y:S01]  /*0170*/  @!P0 IMAD R0, R9, 0x20, R0 ;  /* 0x0000002009008824 */ /* 0x000fe200078e0200 */
[----:B------:R-:W-:-:S04]  /*0180*/  IADD3 R6, PT, PT, R10, UR4, RZ ;  /* 0x000000040a067c10 */ /* 0x000fc8000fffe0ff */
[----:B------:R-:W-:Y:S02]  /*0190*/  @!P0 LEA.HI R0, R10, R0, RZ, 0x1b ;  /* 0x000000000a008211 */ /* 0x000fe400078fd8ff */
[----:B------:R-:W-:-:S04]  /*01a0*/  VIMNMX R8, PT, PT, R6, R7, !PT ;  /* 0x0000000706087248 */ /* 0x000fc80007fe0100 */
[----:B------:R-:W-:Y:S02]  /*01b0*/  ISETP.GE.AND P1, PT, R8, UR8, PT ;  /* 0x0000000808007c0c */ /* 0x000fe4000bf26270 */
[----:B0-----:R-:W-:-:S04]  /*01c0*/  @!P0 LEA R5, R5, R4, 0x18 ;  /* 0x0000000405058211 */ /* 0x001fc800078ec0ff */
[----:B------:R-:W-:-:S05]  /*01d0*/  @!P0 LEA R5, R0, R5, 0x2 ;  /* 0x0000000500058211 */ /* 0x000fca00078e10ff */
[----:B--2---:R0:W-:Y:S01]  /*01e0*/  @!P0 STS [R5], R2 ;  /* 0x0000000205008388 */ /* 0x0041e20000000800 */
[----:B------:R-:W-:Y:S06]  /*01f0*/  BAR.SYNC.DEFER_BLOCKING 0x0 ;  /* 0x0000000000007b1d */ /* 0x000fec0000010000 */
[----:B------:R-:W-:Y:S05]  /*0200*/  @P1 EXIT ;  /* 0x000000000000194d */ /* 0x000fea0003800000 */
[----:B------:R-:W1:Y:S01]  /*0210*/  S2UR UR5, SR_CgaCtaId ;  /* 0x00000000000579c3 */ /* 0x000e620000008800 */
[----:B------:R-:W-:Y:S01]  /*0220*/  IMAD.IADD R3, R9, 0x1, R10 ;  /* 0x0000000109037824 */ /* 0x000fe200078e020a */
[----:B------:R-:W-:Y:S01]  /*0230*/  UMOV UR4, 0x400 ;  /* 0x0000040000047882 */ /* 0x000fe20000000000 */
[----:B------:R-:W-:-:S03]  /*0240*/  IMAD R7, R6, UR8, R7 ;  /* 0x0000000806077c24 */ /* 0x000fc6000f8e0207 */
[----:B------:R-:W-:Y:S02]  /*0250*/  LEA R0, R10, R3, 0x5 ;  /* 0x000000030a007211 */ /* 0x000fe400078e28ff */
[----:B0-----:R-:W0:Y:S02]  /*0260*/  LDC.64 R2, c[0x0][0x388] ;  /* 0x0000e200ff027b82 */ /* 0x001e240000000a00 */
[----:B------:R-:W-:Y:S01]  /*0270*/  LEA.HI R0, R9, R0, RZ, 0x1b ;  /* 0x0000000009007211 */ /* 0x000fe200078fd8ff */
[----:B-1----:R-:W-:-:S06]  /*0280*/  ULEA UR4, UR5, UR4, 0x18 ;  /* 0x0000000405047291 */ /* 0x002fcc000f8ec0ff */
[----:B------:R-:W-:Y:S01]  /*0290*/  LEA R0, R0, UR4, 0x2 ;  /* 0x0000000400007c11 */ /* 0x000fe2000f8e10ff */
[----:B0-----:R-:W-:-:S04]  /*02a0*/  IMAD.WIDE R2, R7, 0x4, R2 ;  /* 0x0000000407027825 */ /* 0x001fc800078e0202 */
[----:B------:R-:W0:Y:S04]  /*02b0*/  LDS R5, [R0] ;  /* 0x0000000000057984 */ /* 0x000e280000000800 */
[----:B0-----:R-:W-:Y:S01]  /*02c0*/  STG.E desc[UR6][R2.64], R5 ;  /* 0x0000000502007986 */ /* 0x001fe2000c101906 */
[----:B------:R-:W-:Y:S05]  /*02d0*/  EXIT ;  /* 0x000000000000794d */ /* 0x000fea0003800000 */
.L_x_0:
[----:B------:R-:W-:-:S00]  /*02e0*/  BRA `(.L_x_0) ;  /* 0xfffffffc00fc7947 */ /* 0x000fc0000383ffff */
[----:B------:R-:W-:-:S00]  /*02f0*/  NOP ;  /* 0x0000000000007918 */ /* 0x000fc00000000000 */
        /* <DEDUP_REMOVED lines=8> */
.L_x_3:


//--------------------- .text._Z13kernel_sharedPfS_i --------------------------
	.section	.text._Z13kernel_sharedPfS_i,"ax",@progbits
	.align	128
        .global         _Z13kernel_sharedPfS_i
        .type           _Z13kernel_sharedPfS_i,@function
        .size           _Z13kernel_sharedPfS_i,(.L_x_4 - _Z13kernel_sharedPfS_i)
        .other          _Z13kernel_sharedPfS_i,@"STO_CUDA_ENTRY STV_DEFAULT"
_Z13kernel_sharedPfS_i:
.text._Z13kernel_sharedPfS_i:
        /* <DEDUP_REMOVED lines=19> */
[----:B------:R-:W-:Y:S01]  /*0130*/  @!P0 MOV R0, 0x400 ;  /* 0x0000040000008802 */ /* 0x000fe20000000f00 */
[----:B------:R-:W-:Y:S01]  /*0140*/  VIADD R7, R9, UR5 ;  /* 0x0000000509077c36 */ /* 0x000fe20008000000 */
[----:B------:R-:W-:Y:S01]  /*0150*/  IADD3 R4, PT, PT, R11, UR4, RZ ;  /* 0x000000040b047c10 */ /* 0x000fe2000fffe0ff */
[----:B------:R-:W0:Y:S02]  /*0160*/  @!P0 S2R R5, SR_CgaCtaId ;  /* 0x0000000000058919 */ /* 0x000e240000008800 */
[----:B0-----:R-:W-:Y:S02]  /*0170*/  @!P0 LEA R0, R5, R0, 0x18 ;  /* 0x0000000005008211 */ /* 0x001fe400078ec0ff */
[----:B------:R-:W-:-:S03]  /*0180*/  VIMNMX R5, PT, PT, R4, R7, !PT ;  /* 0x0000000704057248 */ /* 0x000fc60007fe0100 */
[----:B------:R-:W-:Y:S01]  /*0190*/  @!P0 IMAD R0, R9, 0x84, R0 ;  /* 0x0000008409008824 */ /* 0x000fe200078e0200 */
[----:B------:R-:W-:-:S04]  /*01a0*/  ISETP.GE.AND P1, PT, R5, UR8, PT ;  /* 0x0000000805007c0c */ /* 0x000fc8000bf26270 */
[----:B------:R-:W-:-:S05]  /*01b0*/  @!P0 LEA R5, R11, R0, 0x2 ;  /* 0x000000000b058211 */ /* 0x000fca00078e10ff */
[----:B--2---:R0:W-:Y:S01]  /*01c0*/  @!P0 STS [R5], R2 ;  /* 0x0000000205008388 */ /* 0x0041e20000000800 */
[----:B------:R-:W-:Y:S06]  /*01d0*/  BAR.SYNC.DEFER_BLOCKING 0x0 ;  /* 0x0000000000007b1d */ /* 0x000fec0000010000 */
[----:B------:R-:W-:Y:S05]  /*01e0*/  @P1 EXIT ;  /* 0x000000000000194d */ /* 0x000fea0003800000 */
[----:B------:R-:W1:Y:S01]  /*01f0*/  S2R R3, SR_CgaCtaId ;  /* 0x0000000000037919 */ /* 0x000e620000008800 */
[----:B------:R-:W-:Y:S01]  /*0200*/  MOV R0, 0x400 ;  /* 0x0000040000007802 */ /* 0x000fe20000000f00 */
[----:B------:R-:W-:-:S03]  /*0210*/  IMAD R7, R4, UR8, R7 ;  /* 0x0000000804077c24 */ /* 0x000fc6000f8e0207 */
[----:B-1----:R-:W-:Y:S02]  /*0220*/  LEA R0, R3, R0, 0x18 ;  /* 0x0000000003007211 */ /* 0x002fe400078ec0ff */
[----:B0-----:R-:W0:Y:S03]  /*0230*/  LDC.64 R2, c[0x0][0x388] ;  /* 0x0000e200ff027b82 */ /* 0x001e260000000a00 */
[----:B------:R-:W-:-:S04]  /*0240*/  IMAD R0, R11, 0x84, R0 ;  /* 0x000000840b007824 */ /* 0x000fc800078e0200 */
[----:B------:R-:W-:-:S05]  /*0250*/  IMAD R0, R9, 0x4, R0 ;  /* 0x0000000409007824 */ /* 0x000fca00078e0200 */
[----:B------:R-:W1:Y:S01]  /*0260*/  LDS R5, [R0] ;  /* 0x0000000000057984 */ /* 0x000e620000000800 */
[----:B0-----:R-:W-:-:S05]  /*0270*/  IMAD.WIDE R2, R7, 0x4, R2 ;  /* 0x0000000407027825 */ /* 0x001fca00078e0202 */
[----:B-1----:R-:W-:Y:S01]  /*0280*/  STG.E desc[UR6][R2.64], R5 ;  /* 0x0000000502007986 */ /* 0x002fe2000c101906 */
[----:B------:R-:W-:Y:S05]  /*0290*/  EXIT ;  /* 0x000000000000794d */ /* 0x000fea0003800000 */
.L_x_1:
        /* <DEDUP_REMOVED lines=14> */
.L_x_4:


//--------------------- .text._Z6kernelPfS_i      --------------------------
	.section	.text._Z6kernelPfS_i,"ax",@progbits
	.align	128
        .global         _Z6kernelPfS_i
        .type           _Z6kernelPfS_i,@function
        .size           _Z6kernelPfS_i,(.L_x_5 - _Z6kernelPfS_i)
        .other          _Z6kernelPfS_i,@"STO_CUDA_ENTRY STV_DEFAULT"
_Z6kernelPfS_i:
.text._Z6kernelPfS_i:
[----:B------:R-:W-:Y:S01]  /*0000*/  LDC R1, c[0x0][0x37c] ;  /* 0x0000df00ff017b82 */ /* 0x000fe20000000800 */
[----:B------:R-:W0:Y:S07]  /*0010*/  S2R R3, SR_TID.X ;  /* 0x0000000000037919 */ /* 0x000e2e0000002100 */
[----:B------:R-:W0:Y:S01]  /*0020*/  LDC R0, c[0x0][0x360] ;  /* 0x0000d800ff007b82 */ /* 0x000e220000000800 */
[----:B------:R-:W1:Y:S01]  /*0030*/  LDCU UR6, c[0x0][0x390] ;  /* 0x00007200ff0677ac */ /* 0x000e620008000800 */
[----:B------:R-:W2:Y:S06]  /*0040*/  S2R R2, SR_TID.Y ;  /* 0x0000000000027919 */ /* 0x000eac0000002200 */
[----:B------:R-:W0:Y:S08]  /*0050*/  S2UR UR4, SR_CTAID.X ;  /* 0x00000000000479c3 */ /* 0x000e300000002500 */
[----:B------:R-:W2:Y:S08]  /*0060*/  S2UR UR5, SR_CTAID.Y ;  /* 0x00000000000579c3 */ /* 0x000eb00000002600 */
[----:B------:R-:W2:Y:S01]  /*0070*/  LDC R7, c[0x0][0x364] ;  /* 0x0000d900ff077b82 */ /* 0x000ea20000000800 */
[----:B0-----:R-:W-:-:S02]  /*0080*/  IMAD R0, R0, UR4, R3 ;  /* 0x0000000400007c24 */ /* 0x001fc4000f8e0203 */
[----:B--2---:R-:W-:-:S05]  /*0090*/  IMAD R7, R7, UR5, R2 ;  /* 0x0000000507077c24 */ /* 0x004fca000f8e0202 */
[----:B------:R-:W-:-:S04]  /*00a0*/  VIMNMX R2, PT, PT, R0, R7, !PT ;  /* 0x0000000700027248 */ /* 0x000fc80007fe0100 */
[----:B-1----:R-:W-:-:S13]  /*00b0*/  ISETP.GE.AND P0, PT, R2, UR6, PT ;  /* 0x0000000602007c0c */ /* 0x002fda000bf06270 */
[----:B------:R-:W-:Y:S05]  /*00c0*/  @P0 EXIT ;  /* 0x000000000000094d */ /* 0x000fea0003800000 */
[----:B------:R-:W0:Y:S01]  /*00d0*/  LDC.64 R2, c[0x0][0x380] ;  /* 0x0000e000ff027b82 */ /* 0x000e220000000a00 */
[----:B------:R-:W1:Y:S01]  /*00e0*/  LDCU.64 UR4, c[0x0][0x358] ;  /* 0x00006b00ff0477ac */ /* 0x000e620008000a00 */
[----:B------:R-:W-:-:S04]  /*00f0*/  IMAD R5, R7, UR6, R0 ;  /* 0x0000000607057c24 */ /* 0x000fc8000f8e0200 */
[----:B0-----:R-:W-:Y:S02]  /*0100*/  IMAD.WIDE R2, R5, 0x4, R2 ;  /* 0x0000000405027825 */ /* 0x001fe400078e0202 */
[----:B------:R-:W0:Y:S04]  /*0110*/  LDC.64 R4, c[0x0][0x388] ;  /* 0x0000e200ff047b82 */ /* 0x000e280000000a00 */
[----:B-1----:R-:W2:Y:S01]  /*0120*/  LDG.E R3, desc[UR4][R2.64] ;  /* 0x0000000402037981 */ /* 0x002ea2000c1e1900 */
[----:B------:R-:W-:-:S04]  /*0130*/  IMAD R7, R0, UR6, R7 ;  /* 0x0000000600077c24 */ /* 0x000fc8000f8e0207 */
[----:B0-----:R-:W-:-:S05]  /*0140*/  IMAD.WIDE R4, R7, 0x4, R4 ;  /* 0x0000000407047825 */ /* 0x001fca00078e0204 */
[----:B--2---:R-:W-:Y:S01]  /*0150*/  STG.E desc[UR4][R4.64], R3 ;  /* 0x0000000304007986 */ /* 0x004fe2000c101904 */
[----:B------:R-:W-:Y:S05]  /*0160*/  EXIT ;  /* 0x000000000000794d */ /* 0x000fea0003800000 */
.L_x_2:
        /* <DEDUP_REMOVED lines=9> */
.L_x_5:


//--------------------- .nv.shared._Z16kernel_shared_1dPfS_i --------------------------
	.section	.nv.shared._Z16kernel_shared_1dPfS_i,"aw",@nobits
	.sectionflags	@""
	.align	4
.nv.shared._Z16kernel_shared_1dPfS_i:
	.zero		5248


//--------------------- .nv.shared.reserved.0     --------------------------
	.section	.nv.shared.reserved.0,"aw",@nobits
	.weak		__nv_reservedSMEM_offset_0_alias
	.size		__nv_reservedSMEM_offset_0_alias, 0, 64
	.other		__nv_reservedSMEM_offset_0_alias,@"STO_CUDA_RESERVED_SHARED STV_DEFAULT"
__nv_reservedSMEM_offset_0_alias:
	.zero		0
	.zero		64


//--------------------- .nv.shared._Z13kernel_sharedPfS_i --------------------------
	.section	.nv.shared._Z13kernel_sharedPfS_i,"aw",@nobits
	.sectionflags	@""
	.align	4
.nv.shared._Z13kernel_sharedPfS_i:
	.zero		5248


//--------------------- .nv.constant0._Z16kernel_shared_1dPfS_i --------------------------
	.section	.nv.constant0._Z16kernel_shared_1dPfS_i,"a",@progbits
	.sectionflags	@""
	.align	4
.nv.constant0._Z16kernel_shared_1dPfS_i:
	.zero		916


//--------------------- .nv.constant0._Z13kernel_sharedPfS_i --------------------------
	.section	.nv.constant0._Z13kernel_sharedPfS_i,"a",@progbits
	.sectionflags	@""
	.align	4
.nv.constant0._Z13kernel_sharedPfS_i:
	.zero		916


//--------------------- .nv.constant0._Z6kernelPfS_i --------------------------
	.section	.nv.constant0._Z6kernelPfS_i,"a",@progbits
	.sectionflags	@""
	.align	4
.nv.constant0._Z6kernelPfS_i:
	.zero		916


//--------------------- SYMBOLS --------------------------

	.type		.nv.reservedSmem.offset0,@object
	.size		.nv.reservedSmem.offset0,0x4
	.type		.nv.reservedSmem.cap,@object
	.size		.nv.reservedSmem.cap,0x4
